//
// Generated by NVIDIA NVVM Compiler
//
// Compiler Build ID: CL-36424714
// Cuda compilation tools, release 13.0, V13.0.88
// Based on NVVM 20.0.0
//

.version 9.0
.target sm_100
.address_size 64

	// .globl	_Z16histogram_kernelP8PPMPixelfPf
// _ZZ16histogram_kernelP8PPMPixelfPfE12hist_private has been demoted

.visible .entry _Z16histogram_kernelP8PPMPixelfPf(
	.param .u64 .ptr .align 1 _Z16histogram_kernelP8PPMPixelfPf_param_0,
	.param .f32 _Z16histogram_kernelP8PPMPixelfPf_param_1,
	.param .u64 .ptr .align 1 _Z16histogram_kernelP8PPMPixelfPf_param_2
)
{
	.reg .pred 	%p<25>;
	.reg .b16 	%rs<5>;
	.reg .b32 	%r<88>;
	.reg .b32 	%f<33>;
	.reg .b64 	%rd<16>;
	// demoted variable
	.shared .align 4 .b8 _ZZ16histogram_kernelP8PPMPixelfPfE12hist_private[256];
	ld.param.u64 	%rd8, [_Z16histogram_kernelP8PPMPixelfPf_param_0];
	ld.param.f32 	%f10, [_Z16histogram_kernelP8PPMPixelfPf_param_1];
	ld.param.u64 	%rd7, [_Z16histogram_kernelP8PPMPixelfPf_param_2];
	cvta.to.global.u64 	%rd1, %rd8;
	mov.u32 	%r1, %tid.x;
	setp.gt.u32 	%p1, %r1, 63;
	shl.b32 	%r40, %r1, 2;
	mov.u32 	%r41, _ZZ16histogram_kernelP8PPMPixelfPfE12hist_private;
	add.s32 	%r2, %r41, %r40;
	@%p1 bra 	$L__BB0_2;
	mov.b32 	%r42, 0;
	st.shared.u32 	[%r2], %r42;
$L__BB0_2:
	bar.sync 	0;
	mov.u32 	%r44, %ctaid.x;
	mov.u32 	%r45, %ntid.x;
	mad.lo.s32 	%r3, %r44, %r45, %r1;
	mov.u32 	%r46, %nctaid.x;
	mul.lo.s32 	%r4, %r45, %r46;
	cvt.rn.f32.s32 	%f1, %r3;
	add.s32 	%r47, %r46, %r44;
	mad.lo.s32 	%r5, %r45, %r47, %r1;
	add.s64 	%rd2, %rd1, 1;
	mov.b32 	%r73, 0;
	mov.u32 	%r72, %r73;
$L__BB0_3:
	mov.b32 	%r74, 0;
$L__BB0_4:
	setp.leu.f32 	%p2, %f10, %f1;
	mov.f32 	%f29, 0f00000000;
	@%p2 bra 	$L__BB0_11;
	mov.b32 	%r76, 0;
	mov.u32 	%r75, %r5;
	mov.u32 	%r77, %r3;
$L__BB0_6:
	mul.wide.s32 	%rd9, %r77, 3;
	add.s64 	%rd3, %rd2, %rd9;
	ld.global.u8 	%r51, [%rd3+-1];
	setp.ne.s32 	%p3, %r72, %r51;
	mov.b32 	%r78, 0;
	@%p3 bra 	$L__BB0_9;
	ld.global.u8 	%r53, [%rd3];
	setp.ne.s32 	%p4, %r74, %r53;
	@%p4 bra 	$L__BB0_9;
	ld.global.u8 	%rs1, [%rd3+1];
	setp.eq.s16 	%p5, %rs1, 0;
	selp.u32 	%r78, 1, 0, %p5;
$L__BB0_9:
	add.s32 	%r76, %r78, %r76;
	add.s32 	%r77, %r77, %r4;
	cvt.rn.f32.s32 	%f12, %r75;
	setp.gt.f32 	%p6, %f10, %f12;
	add.s32 	%r75, %r75, %r4;
	@%p6 bra 	$L__BB0_6;
	cvt.rn.f32.u32 	%f29, %r76;
$L__BB0_11:
	setp.leu.f32 	%p7, %f10, %f1;
	shl.b32 	%r54, %r73, 2;
	add.s32 	%r18, %r41, %r54;
	div.rn.f32 	%f14, %f29, %f10;
	atom.shared.add.f32 	%f15, [%r18], %f14;
	mov.f32 	%f30, 0f00000000;
	@%p7 bra 	$L__BB0_18;
	mov.b32 	%r79, 0;
	mov.u32 	%r80, %r3;
$L__BB0_13:
	mul.wide.s32 	%rd10, %r80, 3;
	add.s64 	%rd4, %rd1, %rd10;
	ld.global.u8 	%r58, [%rd4];
	setp.ne.s32 	%p8, %r72, %r58;
	mov.b32 	%r81, 0;
	@%p8 bra 	$L__BB0_16;
	ld.global.u8 	%r60, [%rd4+1];
	setp.ne.s32 	%p9, %r74, %r60;
	@%p9 bra 	$L__BB0_16;
	ld.global.u8 	%rs2, [%rd4+2];
	setp.eq.s16 	%p10, %rs2, 1;
	selp.u32 	%r81, 1, 0, %p10;
$L__BB0_16:
	add.s32 	%r79, %r81, %r79;
	add.s32 	%r80, %r80, %r4;
	cvt.rn.f32.s32 	%f16, %r80;
	setp.gt.f32 	%p11, %f10, %f16;
	@%p11 bra 	$L__BB0_13;
	cvt.rn.f32.u32 	%f30, %r79;
$L__BB0_18:
	setp.leu.f32 	%p12, %f10, %f1;
	div.rn.f32 	%f18, %f30, %f10;
	atom.shared.add.f32 	%f19, [%r18+4], %f18;
	mov.f32 	%f31, 0f00000000;
	@%p12 bra 	$L__BB0_25;
	mov.b32 	%r82, 0;
	mov.u32 	%r83, %r3;
$L__BB0_20:
	mul.wide.s32 	%rd11, %r83, 3;
	add.s64 	%rd5, %rd1, %rd11;
	ld.global.u8 	%r63, [%rd5];
	setp.ne.s32 	%p13, %r72, %r63;
	mov.b32 	%r84, 0;
	@%p13 bra 	$L__BB0_23;
	ld.global.u8 	%r65, [%rd5+1];
	setp.ne.s32 	%p14, %r74, %r65;
	@%p14 bra 	$L__BB0_23;
	ld.global.u8 	%rs3, [%rd5+2];
	setp.eq.s16 	%p15, %rs3, 2;
	selp.u32 	%r84, 1, 0, %p15;
$L__BB0_23:
	add.s32 	%r82, %r84, %r82;
	add.s32 	%r83, %r83, %r4;
	cvt.rn.f32.s32 	%f20, %r83;
	setp.gt.f32 	%p16, %f10, %f20;
	@%p16 bra 	$L__BB0_20;
	cvt.rn.f32.u32 	%f31, %r82;
$L__BB0_25:
	setp.leu.f32 	%p17, %f10, %f1;
	div.rn.f32 	%f22, %f31, %f10;
	atom.shared.add.f32 	%f23, [%r18+8], %f22;
	mov.f32 	%f32, 0f00000000;
	@%p17 bra 	$L__BB0_32;
	mov.b32 	%r85, 0;
	mov.u32 	%r86, %r3;
$L__BB0_27:
	mul.wide.s32 	%rd12, %r86, 3;
	add.s64 	%rd6, %rd1, %rd12;
	ld.global.u8 	%r68, [%rd6];
	setp.ne.s32 	%p18, %r72, %r68;
	mov.b32 	%r87, 0;
	@%p18 bra 	$L__BB0_30;
	ld.global.u8 	%r70, [%rd6+1];
	setp.ne.s32 	%p19, %r74, %r70;
	@%p19 bra 	$L__BB0_30;
	ld.global.u8 	%rs4, [%rd6+2];
	setp.eq.s16 	%p20, %rs4, 3;
	selp.u32 	%r87, 1, 0, %p20;
$L__BB0_30:
	add.s32 	%r85, %r87, %r85;
	add.s32 	%r86, %r86, %r4;
	cvt.rn.f32.s32 	%f24, %r86;
	setp.gt.f32 	%p21, %f10, %f24;
	@%p21 bra 	$L__BB0_27;
	cvt.rn.f32.u32 	%f32, %r85;
$L__BB0_32:
	div.rn.f32 	%f25, %f32, %f10;
	atom.shared.add.f32 	%f26, [%r18+12], %f25;
	add.s32 	%r73, %r73, 4;
	add.s32 	%r74, %r74, 1;
	setp.ne.s32 	%p22, %r74, 4;
	@%p22 bra 	$L__BB0_4;
	add.s32 	%r72, %r72, 1;
	setp.ne.s32 	%p23, %r72, 4;
	@%p23 bra 	$L__BB0_3;
	setp.gt.u32 	%p24, %r1, 63;
	bar.sync 	0;
	@%p24 bra 	$L__BB0_36;
	cvta.to.global.u64 	%rd13, %rd7;
	mul.wide.u32 	%rd14, %r1, 4;
	add.s64 	%rd15, %rd13, %rd14;
	ld.shared.f32 	%f27, [%r2];
	atom.global.add.f32 	%f28, [%rd15], %f27;
$L__BB0_36:
	ret;

}


// ===== COMPILED SASS (sm_100) =====

	.target	sm_100

	.elftype	@"ET_EXEC"


//--------------------- .note.nv.tkinfo           --------------------------
	.section	.note.nv.tkinfo,"",@"SHT_NOTE"
	.sectionflags	@"SHF_NOTE_NV_TKINFO"
	.tkinfo
        /*0018*/ 	.word	0x00000002
        /*0030*/ 	.string	""
        /*0030*/ 	.string	"ptxas"
        /*0030*/ 	.string	"Cuda compilation tools, release 13.0, V13.0.88"
        /*0030*/ 	.string	"Build cuda_13.0.r13.0/compiler.36424714_0"
        /*0030*/ 	.string	"-arch sm_100 -m 64 "



//--------------------- .note.nv.cuinfo           --------------------------
	.section	.note.nv.cuinfo,"",@"SHT_NOTE"
	.sectionflags	@"SHF_NOTE_NV_CUINFO"
        /*0018*/ 	.short	0x0002
        /*001a*/ 	.short	0x0064
        /*001c*/ 	.short	0x0082
	.zero		2


//--------------------- .nv.info                  --------------------------
	.section	.nv.info,"",@"SHT_CUDA_INFO"
	.align	4


	//----- nvinfo : EIATTR_REGCOUNT
	.align		4
        /*0000*/ 	.byte	0x04, 0x2f
        /*0002*/ 	.short	(.L_1 - .L_0)
	.align		4
.L_0:
        /*0004*/ 	.word	index@(_Z16histogram_kernelP8PPMPixelfPf)
        /*0008*/ 	.word	0x00000015


	//----- nvinfo : EIATTR_FRAME_SIZE
	.align		4
.L_1:
        /*000c*/ 	.byte	0x04, 0x11
        /*000e*/ 	.short	(.L_3 - .L_2)
	.align		4
.L_2:
        /*0010*/ 	.word	index@($__internal_0_$__cuda_sm3x_div_rn_noftz_f32_slowpath)
        /*0014*/ 	.word	0x00000000


	//----- nvinfo : EIATTR_FRAME_SIZE
	.align		4
.L_3:
        /*0018*/ 	.byte	0x04, 0x11
        /*001a*/ 	.short	(.L_5 - .L_4)
	.align		4
.L_4:
        /*001c*/ 	.word	index@(_Z16histogram_kernelP8PPMPixelfPf)
        /*0020*/ 	.word	0x00000000


	//----- nvinfo : EIATTR_MIN_STACK_SIZE
	.align		4
.L_5:
        /*0024*/ 	.byte	0x04, 0x12
        /*0026*/ 	.short	(.L_7 - .L_6)
	.align		4
.L_6:
        /*0028*/ 	.word	index@(_Z16histogram_kernelP8PPMPixelfPf)
        /*002c*/ 	.word	0x00000000
.L_7:


//--------------------- .nv.compat                --------------------------
	.section	.nv.compat,"",@"SHT_CUDA_COMPAT_INFO"
	.align	4
        /*0000*/ 	.byte	0x02, 0x09, 0x00, 0x00, 0x02, 0x02, 0x01, 0x00, 0x02, 0x05, 0x05, 0x00, 0x03, 0x07, 0x01, 0x01
        /*0010*/ 	.byte	0x02, 0x03, 0x00, 0x00, 0x02, 0x06, 0x01, 0x00, 0x04, 0x0b, 0x08, 0x00, 0x01, 0x00, 0x00, 0x00
        /*0020*/ 	.byte	0x00, 0x00, 0x00, 0x00


//--------------------- .nv.info._Z16histogram_kernelP8PPMPixelfPf --------------------------
	.section	.nv.info._Z16histogram_kernelP8PPMPixelfPf,"",@"SHT_CUDA_INFO"
	.sectionflags	@""
	.align	4


	//----- nvinfo : EIATTR_CUDA_API_VERSION
	.align		4
        /*0000*/ 	.byte	0x04, 0x37
        /*0002*/ 	.short	(.L_9 - .L_8)
.L_8:
        /*0004*/ 	.word	0x00000082


	//----- nvinfo : EIATTR_KPARAM_INFO
	.align		4
.L_9:
        /*0008*/ 	.byte	0x04, 0x17
        /*000a*/ 	.short	(.L_11 - .L_10)
.L_10:
        /*000c*/ 	.word	0x00000000
        /*0010*/ 	.short	0x0002
        /*0012*/ 	.short	0x0010
        /*0014*/ 	.byte	0x00, 0xf5, 0x21, 0x00


	//----- nvinfo : EIATTR_KPARAM_INFO
	.align		4
.L_11:
        /*0018*/ 	.byte	0x04, 0x17
        /*001a*/ 	.short	(.L_13 - .L_12)
.L_12:
        /*001c*/ 	.word	0x00000000
        /*0020*/ 	.short	0x0001
        /*0022*/ 	.short	0x0008
        /*0024*/ 	.byte	0x00, 0xf0, 0x11, 0x00


	//----- nvinfo : EIATTR_KPARAM_INFO
	.align		4
.L_13:
        /*0028*/ 	.byte	0x04, 0x17
        /*002a*/ 	.short	(.L_15 - .L_14)
.L_14:
        /*002c*/ 	.word	0x00000000
        /*0030*/ 	.short	0x0000
        /*0032*/ 	.short	0x0000
        /*0034*/ 	.byte	0x00, 0xf5, 0x21, 0x00


	//----- nvinfo : EIATTR_SPARSE_MMA_MASK
	.align		4
.L_15:
        /*0038*/ 	.byte	0x03, 0x50
        /*003a*/ 	.short	0x0000


	//----- nvinfo : EIATTR_MAXREG_COUNT
	.align		4
        /*003c*/ 	.byte	0x03, 0x1b
        /*003e*/ 	.short	0x00ff


	//----- nvinfo : EIATTR_NUM_BARRIERS
	.align		4
        /*0040*/ 	.byte	0x02, 0x4c
        /*0042*/ 	.byte	0x01
	.zero		1


	//----- nvinfo : EIATTR_MERCURY_ISA_VERSION
	.align		4
        /*0044*/ 	.byte	0x03, 0x5f
        /*0046*/ 	.short	0x0101


	//----- nvinfo : EIATTR_VRC_CTA_INIT_COUNT
	.align		4
        /*0048*/ 	.byte	0x02, 0x4a
	.zero		1
	.zero		1


	//----- nvinfo : EIATTR_EXIT_INSTR_OFFSETS
	.align		4
        /*004c*/ 	.byte	0x04, 0x1c
        /*004e*/ 	.short	(.L_17 - .L_16)


	//   ....[0]....
.L_16:
        /*0050*/ 	.word	0x00000f40


	//   ....[1]....
        /*0054*/ 	.word	0x00000f90


	//----- nvinfo : EIATTR_CRS_STACK_SIZE
	.align		4
.L_17:
        /*0058*/ 	.byte	0x04, 0x1e
        /*005a*/ 	.short	(.L_19 - .L_18)
.L_18:
        /*005c*/ 	.word	0x00000000


	//----- nvinfo : EIATTR_CBANK_PARAM_SIZE
	.align		4
.L_19:
        /*0060*/ 	.byte	0x03, 0x19
        /*0062*/ 	.short	0x0018


	//----- nvinfo : EIATTR_PARAM_CBANK
	.align		4
        /*0064*/ 	.byte	0x04, 0x0a
        /*0066*/ 	.short	(.L_21 - .L_20)
	.align		4
.L_20:
        /*0068*/ 	.word	index@(.nv.constant0._Z16histogram_kernelP8PPMPixelfPf)
        /*006c*/ 	.short	0x0380
        /*006e*/ 	.short	0x0018


	//----- nvinfo : EIATTR_SW_WAR
	.align		4
.L_21:
        /*0070*/ 	.byte	0x04, 0x36
        /*0072*/ 	.short	(.L_23 - .L_22)
.L_22:
        /*0074*/ 	.word	0x00000008
.L_23:


//--------------------- .nv.callgraph             --------------------------
	.section	.nv.callgraph,"",@"SHT_CUDA_CALLGRAPH"
	.align	4
	.sectionentsize	8
	.align		4
        /*0000*/ 	.word	0x00000000
	.align		4
        /*0004*/ 	.word	0xffffffff
	.align		4
        /*0008*/ 	.word	0x00000000
	.align		4
        /*000c*/ 	.word	0xfffffffe
	.align		4
        /*0010*/ 	.word	0x00000000
	.align		4
        /*0014*/ 	.word	0xfffffffd
	.align		4
        /*0018*/ 	.word	0x00000000
	.align		4
        /*001c*/ 	.word	0xfffffffc


//--------------------- .text._Z16histogram_kernelP8PPMPixelfPf --------------------------
	.section	.text._Z16histogram_kernelP8PPMPixelfPf,"ax",@progbits
	.align	128
        .global         _Z16histogram_kernelP8PPMPixelfPf
        .type           _Z16histogram_kernelP8PPMPixelfPf,@function
        .size           _Z16histogram_kernelP8PPMPixelfPf,(.L_x_54 - _Z16histogram_kernelP8PPMPixelfPf)
        .other          _Z16histogram_kernelP8PPMPixelfPf,@"STO_CUDA_ENTRY STV_DEFAULT"
_Z16histogram_kernelP8PPMPixelfPf:
.text._Z16histogram_kernelP8PPMPixelfPf:
[----:B------:R-:W-:Y:S01]  /*0000*/  LDC R1, c[0x0][0x37c] ;  /* 0x0000df00ff017b82 */ /* 0x000fe20000000800 */
[----:B------:R-:W0:Y:S07]  /*0010*/  S2R R9, SR_TID.X ;  /* 0x0000000000097919 */ /* 0x000e2e0000002100 */
[----:B------:R-:W1:Y:S01]  /*0020*/  S2UR UR7, SR_CgaCtaId ;  /* 0x00000000000779c3 */ /* 0x000e620000008800 */
[----:B------:R-:W-:Y:S01]  /*0030*/  UMOV UR4, 0x400 ;  /* 0x0000040000047882 */ /* 0x000fe20000000000 */
[----:B------:R-:W2:Y:S01]  /*0040*/  LDCU.64 UR8, c[0x0][0x380] ;  /* 0x00007000ff0877ac */ /* 0x000ea20008000a00 */
[----:B------:R-:W3:Y:S05]  /*0050*/  LDCU.64 UR10, c[0x0][0x358] ;  /* 0x00006b00ff0a77ac */ /* 0x000eea0008000a00 */
[----:B------:R-:W4:Y:S08]  /*0060*/  S2UR UR5, SR_CTAID.X ;  /* 0x00000000000579c3 */ /* 0x000f300000002500 */
[----:B------:R-:W5:Y:S01]  /*0070*/  LDC R4, c[0x0][0x360] ;  /* 0x0000d800ff047b82 */ /* 0x000f620000000800 */
[----:B------:R-:W4:Y:S01]  /*0080*/  LDCU UR6, c[0x0][0x370] ;  /* 0x00006e00ff0677ac */ /* 0x000f220008000800 */
[----:B--2---:R-:W-:-:S02]  /*0090*/  UIADD3 UR8, UP0, UPT, UR8, 0x1, URZ ;  /* 0x0000000108087890 */ /* 0x004fc4000ff1e0ff */
[----:B-1----:R-:W-:Y:S02]  /*00a0*/  ULEA UR7, UR7, UR4, 0x18 ;  /* 0x0000000407077291 */ /* 0x002fe4000f8ec0ff */
[----:B------:R-:W-:Y:S01]  /*00b0*/  UIADD3.X UR9, UPT, UPT, URZ, UR9, URZ, UP0, !UPT ;  /* 0x00000009ff097290 */ /* 0x000fe200087fe4ff */
[----:B0-----:R-:W-:-:S03]  /*00c0*/  ISETP.GT.U32.AND P0, PT, R9, 0x3f, PT ;  /* 0x0000003f0900780c */ /* 0x001fc60003f04070 */
[----:B------:R-:W-:Y:S01]  /*00d0*/  LEA R8, R9, UR7, 0x2 ;  /* 0x0000000709087c11 */ /* 0x000fe2000f8e10ff */
[----:B----4-:R-:W-:Y:S02]  /*00e0*/  UIADD3 UR4, UPT, UPT, UR5, UR6, URZ ;  /* 0x0000000605047290 */ /* 0x010fe4000fffe0ff */
[C---:B-----5:R-:W-:Y:S01]  /*00f0*/  IMAD R7, R4.reuse, UR5, R9 ;  /* 0x0000000504077c24 */ /* 0x060fe2000f8e0209 */
[----:B------:R-:W-:Y:S01]  /*0100*/  UMOV UR5, URZ ;  /* 0x000000ff00057c82 */ /* 0x000fe20008000000 */
[----:B------:R-:W-:-:S05]  /*0110*/  IMAD R6, R4, UR6, RZ ;  /* 0x0000000604067c24 */ /* 0x000fca000f8e02ff */
[----:B------:R0:W-:Y:S01]  /*0120*/  @!P0 STS [R8], RZ ;  /* 0x000000ff08008388 */ /* 0x0001e20000000800 */
[----:B------:R-:W-:Y:S01]  /*0130*/  I2FP.F32.S32 R5, R7 ;  /* 0x0000000700057245 */ /* 0x000fe20000201400 */
[----:B------:R-:W-:Y:S01]  /*0140*/  IMAD R4, R4, UR4, R9 ;  /* 0x0000000404047c24 */ /* 0x000fe2000f8e0209 */
[----:B------:R-:W-:Y:S01]  /*0150*/  UMOV UR4, URZ ;  /* 0x000000ff00047c82 */ /* 0x000fe20008000000 */
[----:B---3--:R-:W-:Y:S06]  /*0160*/  BAR.SYNC.DEFER_BLOCKING 0x0 ;  /* 0x0000000000007b1d */ /* 0x008fec0000010000 */
.L_x_41:
[----:B------:R-:W-:-:S05]  /*0170*/  UMOV UR6, URZ ;  /* 0x000000ff00067c82 */ /* 0x000fca0008000000 */
.L_x_40:
[----:B------:R-:W1:Y:S01]  /*0180*/  LDCU UR12, c[0x0][0x388] ;  /* 0x00007100ff0c77ac */ /* 0x000e620008000800 */
[----:B------:R-:W-:Y:S01]  /*0190*/  BSSY.RECONVERGENT B0, `(.L_x_0) ;  /* 0x0000022000007945 */ /* 0x000fe20003800200 */
[----:B------:R-:W-:Y:S01]  /*01a0*/  IMAD.MOV.U32 R3, RZ, RZ, RZ ;  /* 0x000000ffff037224 */ /* 0x000fe200078e00ff */
[----:B------:R-:W2:Y:S01]  /*01b0*/  LDCU UR13, c[0x0][0x388] ;  /* 0x00007100ff0d77ac */ /* 0x000ea20008000800 */
[----:B-1----:R-:W-:-:S05]  /*01c0*/  IMAD.U32 R12, RZ, RZ, UR12 ;  /* 0x0000000cff0c7e24 */ /* 0x002fca000f8e00ff */
[----:B------:R-:W-:-:S13]  /*01d0*/  FSETP.GEU.AND P0, PT, R5, R12, PT ;  /* 0x0000000c0500720b */ /* 0x000fda0003f0e000 */
[----:B--2---:R-:W-:Y:S05]  /*01e0*/  @P0 BRA `(.L_x_1) ;  /* 0x0000000000700947 */ /* 0x004fea0003800000 */
[----:B------:R-:W-:Y:S01]  /*01f0*/  BSSY.RECONVERGENT B1, `(.L_x_2) ;  /* 0x000001a000017945 */ /* 0x000fe20003800200 */
[----:B------:R-:W-:Y:S02]  /*0200*/  IMAD.MOV.U32 R0, RZ, RZ, RZ ;  /* 0x000000ffff007224 */ /* 0x000fe400078e00ff */
[----:B------:R-:W-:Y:S02]  /*0210*/  IMAD.MOV.U32 R11, RZ, RZ, R4 ;  /* 0x000000ffff0b7224 */ /* 0x000fe400078e0004 */
[----:B------:R-:W-:-:S07]  /*0220*/  IMAD.MOV.U32 R13, RZ, RZ, R7 ;  /* 0x000000ffff0d7224 */ /* 0x000fce00078e0007 */
.L_x_5:
[----:B------:R-:W-:Y:S01]  /*0230*/  MOV R3, UR9 ;  /* 0x0000000900037c02 */ /* 0x000fe20008000f00 */
[----:B------:R-:W-:-:S04]  /*0240*/  IMAD.U32 R2, RZ, RZ, UR8 ;  /* 0x00000008ff027e24 */ /* 0x000fc8000f8e00ff */
[----:B------:R-:W-:-:S05]  /*0250*/  IMAD.WIDE R2, R13, 0x3, R2 ;  /* 0x000000030d027825 */ /* 0x000fca00078e0202 */
[----:B------:R-:W2:Y:S01]  /*0260*/  LDG.E.U8 R14, desc[UR10][R2.64+-0x1] ;  /* 0xffffff0a020e7981 */ /* 0x000ea2000c1e1100 */
[----:B------:R-:W-:Y:S01]  /*0270*/  IMAD.U32 R12, RZ, RZ, UR13 ;  /* 0x0000000dff0c7e24 */ /* 0x000fe2000f8e00ff */
[----:B------:R-:W-:Y:S01]  /*0280*/  I2FP.F32.S32 R10, R11 ;  /* 0x0000000b000a7245 */ /* 0x000fe20000201400 */
[----:B------:R-:W-:Y:S01]  /*0290*/  BSSY.RECONVERGENT B2, `(.L_x_3) ;  /* 0x000000c000027945 */ /* 0x000fe20003800200 */
[----:B------:R-:W-:Y:S02]  /*02a0*/  IMAD.IADD R11, R6, 0x1, R11 ;  /* 0x00000001060b7824 */ /* 0x000fe400078e020b */
[----:B------:R-:W-:Y:S01]  /*02b0*/  FSETP.GEU.AND P1, PT, R10, R12, PT ;  /* 0x0000000c0a00720b */ /* 0x000fe20003f2e000 */
[----:B------:R-:W-:Y:S01]  /*02c0*/  IMAD.MOV.U32 R15, RZ, RZ, RZ ;  /* 0x000000ffff0f7224 */ /* 0x000fe200078e00ff */
[----:B--2---:R-:W-:-:S13]  /*02d0*/  ISETP.NE.AND P0, PT, R14, UR5, PT ;  /* 0x000000050e007c0c */ /* 0x004fda000bf05270 */
[----:B------:R-:W-:Y:S05]  /*02e0*/  @P0 BRA `(.L_x_4) ;  /* 0x0000000000180947 */ /* 0x000fea0003800000 */
[----:B------:R-:W2:Y:S02]  /*02f0*/  LDG.E.U8 R10, desc[UR10][R2.64] ;  /* 0x0000000a020a7981 */ /* 0x000ea4000c1e1100 */
[----:B--2---:R-:W-:-:S13]  /*0300*/  ISETP.NE.AND P0, PT, R10, UR6, PT ;  /* 0x000000060a007c0c */ /* 0x004fda000bf05270 */
[----:B------:R-:W-:Y:S05]  /*0310*/  @P0 BRA `(.L_x_4) ;  /* 0x00000000000c0947 */ /* 0x000fea0003800000 */
[----:B------:R-:W2:Y:S02]  /*0320*/  LDG.E.U8 R2, desc[UR10][R2.64+0x1] ;  /* 0x0000010a02027981 */ /* 0x000ea4000c1e1100 */
[----:B--2---:R-:W-:-:S04]  /*0330*/  ISETP.NE.AND P0, PT, R2, RZ, PT ;  /* 0x000000ff0200720c */ /* 0x004fc80003f05270 */
[----:B------:R-:W-:-:S09]  /*0340*/  SEL R15, RZ, 0x1, P0 ;  /* 0x00000001ff0f7807 */ /* 0x000fd20000000000 */
.L_x_4:
[----:B------:R-:W-:Y:S05]  /*0350*/  BSYNC.RECONVERGENT B2 ;  /* 0x0000000000027941 */ /* 0x000fea0003800200 */
.L_x_3:
[----:B------:R-:W-:Y:S02]  /*0360*/  IMAD.IADD R0, R15, 0x1, R0 ;  /* 0x000000010f007824 */ /* 0x000fe400078e0200 */
[----:B------:R-:W-:Y:S01]  /*0370*/  IMAD.IADD R13, R6, 0x1, R13 ;  /* 0x00000001060d7824 */ /* 0x000fe200078e020d */
[----:B------:R-:W-:Y:S06]  /*0380*/  @!P1 BRA `(.L_x_5) ;  /* 0xfffffffc00a89947 */ /* 0x000fec000383ffff */
[----:B------:R-:W-:Y:S05]  /*0390*/  BSYNC.RECONVERGENT B1 ;  /* 0x0000000000017941 */ /* 0x000fea0003800200 */
.L_x_2:
[----:B------:R-:W-:-:S07]  /*03a0*/  I2FP.F32.U32 R3, R0 ;  /* 0x0000000000037245 */ /* 0x000fce0000201000 */
.L_x_1:
[----:B------:R-:W-:Y:S05]  /*03b0*/  BSYNC.RECONVERGENT B0 ;  /* 0x0000000000007941 */ /* 0x000fea0003800200 */
.L_x_0:
[----:B------:R-:W1:Y:S01]  /*03c0*/  MUFU.RCP R2, R12 ;  /* 0x0000000c00027308 */ /* 0x000e620000001000 */
[----:B------:R-:W2:Y:S01]  /*03d0*/  LDC R0, c[0x0][0x388] ;  /* 0x0000e200ff007b82 */ /* 0x000ea20000000800 */
[----:B------:R-:W-:Y:S01]  /*03e0*/  ULEA UR12, UR4, UR7, 0x2 ;  /* 0x00000007040c7291 */ /* 0x000fe2000f8e10ff */
[----:B------:R-:W-:Y:S01]  /*03f0*/  BSSY.RECONVERGENT B0, `(.L_x_6) ;  /* 0x000000c000007945 */ /* 0x000fe20003800200 */
[----:B------:R-:W-:-:S04]  /*0400*/  FSETP.GEU.AND P2, PT, R5, R12, PT ;  /* 0x0000000c0500720b */ /* 0x000fc80003f4e000 */
[----:B------:R-:W3:Y:S01]  /*0410*/  FCHK P0, R3, R12 ;  /* 0x0000000c03007302 */ /* 0x000ee20000000000 */
[----:B-1----:R-:W-:-:S04]  /*0420*/  FFMA R11, R2, -R12, 1 ;  /* 0x3f800000020b7423 */ /* 0x002fc8000000080c */
[----:B------:R-:W-:-:S04]  /*0430*/  FFMA R2, R2, R11, R2 ;  /* 0x0000000b02027223 */ /* 0x000fc80000000002 */
[----:B------:R-:W-:-:S04]  /*0440*/  FFMA R10, R2, R3, RZ ;  /* 0x00000003020a7223 */ /* 0x000fc800000000ff */
[----:B------:R-:W-:-:S04]  /*0450*/  FFMA R11, R10, -R12, R3 ;  /* 0x8000000c0a0b7223 */ /* 0x000fc80000000003 */
[----:B------:R-:W-:Y:S01]  /*0460*/  FFMA R11, R2, R11, R10 ;  /* 0x0000000b020b7223 */ /* 0x000fe2000000000a */
[----:B---3--:R-:W-:Y:S06]  /*0470*/  @!P0 BRA `(.L_x_7) ;  /* 0x00000000000c8947 */ /* 0x008fec0003800000 */
[----:B------:R-:W-:-:S07]  /*0480*/  MOV R10, 0x4a0 ;  /* 0x000004a0000a7802 */ /* 0x000fce0000000f00 */
[----:B0-2---:R-:W-:Y:S05]  /*0490*/  CALL.REL.NOINC `($__internal_0_$__cuda_sm3x_div_rn_noftz_f32_slowpath) ;  /* 0x0000000800c07944 */ /* 0x005fea0003c00000 */
[----:B------:R-:W-:-:S07]  /*04a0*/  IMAD.MOV.U32 R11, RZ, RZ, R2 ;  /* 0x000000ffff0b7224 */ /* 0x000fce00078e0002 */
.L_x_7:
[----:B------:R-:W-:Y:S05]  /*04b0*/  BSYNC.RECONVERGENT B0 ;  /* 0x0000000000007941 */ /* 0x000fea0003800200 */
.L_x_6:
[----:B------:R-:W-:Y:S01]  /*04c0*/  BSSY.RECONVERGENT B0, `(.L_x_8) ;  /* 0x0000006000007945 */ /* 0x000fe20003800200 */
.L_x_9:
[----:B------:R-:W1:Y:S01]  /*04d0*/  LDS R2, [UR12] ;  /* 0x0000000cff027984 */ /* 0x000e620008000800 */
[----:B------:R-:W-:Y:S01]  /*04e0*/  MOV R10, UR12 ;  /* 0x0000000c000a7c02 */ /* 0x000fe20008000f00 */
[----:B-1----:R-:W-:-:S05]  /*04f0*/  FADD R3, R11, R2 ;  /* 0x000000020b037221 */ /* 0x002fca0000000000 */
[----:B------:R-:W1:Y:S02]  /*0500*/  ATOMS.CAST.SPIN P0, [R10], R2, R3 ;  /* 0x000000020a00758d */ /* 0x000e640001800003 */
[----:B-1----:R-:W-:Y:S05]  /*0510*/  @!P0 BRA `(.L_x_9) ;  /* 0xfffffffc00ec8947 */ /* 0x002fea000383ffff */
[----:B------:R-:W-:Y:S05]  /*0520*/  BSYNC.RECONVERGENT B0 ;  /* 0x0000000000007941 */ /* 0x000fea0003800200 */
.L_x_8:
[----:B------:R-:W1:Y:S01]  /*0530*/  LDCU UR13, c[0x0][0x388] ;  /* 0x00007100ff0d77ac */ /* 0x000e620008000800 */
[----:B------:R-:W-:Y:S01]  /*0540*/  BSSY.RECONVERGENT B0, `(.L_x_10) ;  /* 0x000001b000007945 */ /* 0x000fe20003800200 */
[----:B------:R-:W-:-:S03]  /*0550*/  IMAD.MOV.U32 R3, RZ, RZ, RZ ;  /* 0x000000ffff037224 */ /* 0x000fc600078e00ff */
[----:B------:R-:W-:Y:S05]  /*0560*/  @P2 BRA `(.L_x_11) ;  /* 0x0000000000602947 */ /* 0x000fea0003800000 */
[----:B------:R-:W3:Y:S01]  /*0570*/  LDC.64 R2, c[0x0][0x380] ;  /* 0x0000e000ff027b82 */ /* 0x000ee20000000a00 */
[----:B------:R-:W-:Y:S01]  /*0580*/  BSSY.RECONVERGENT B1, `(.L_x_12) ;  /* 0x0000015000017945 */ /* 0x000fe20003800200 */
[----:B------:R-:W-:Y:S02]  /*0590*/  IMAD.MOV.U32 R12, RZ, RZ, RZ ;  /* 0x000000ffff0c7224 */ /* 0x000fe400078e00ff */
[----:B------:R-:W-:-:S07]  /*05a0*/  IMAD.MOV.U32 R13, RZ, RZ, R7 ;  /* 0x000000ffff0d7224 */ /* 0x000fce00078e0007 */
.L_x_15:
[----:B---3--:R-:W-:-:S05]  /*05b0*/  IMAD.WIDE R10, R13, 0x3, R2 ;  /* 0x000000030d0a7825 */ /* 0x008fca00078e0202 */
[----:B------:R-:W3:Y:S01]  /*05c0*/  LDG.E.U8 R15, desc[UR10][R10.64] ;  /* 0x0000000a0a0f7981 */ /* 0x000ee2000c1e1100 */
[----:B------:R-:W-:Y:S01]  /*05d0*/  IMAD.IADD R13, R6, 0x1, R13 ;  /* 0x00000001060d7824 */ /* 0x000fe200078e020d */
[----:B------:R-:W-:Y:S04]  /*05e0*/  BSSY.RECONVERGENT B2, `(.L_x_13) ;  /* 0x000000c000027945 */ /* 0x000fe80003800200 */
[----:B------:R-:W-:-:S04]  /*05f0*/  I2FP.F32.S32 R14, R13 ;  /* 0x0000000d000e7245 */ /* 0x000fc80000201400 */
[----:B-1----:R-:W-:Y:S02]  /*0600*/  FSETP.GEU.AND P1, PT, R14, UR13, PT ;  /* 0x0000000d0e007c0b */ /* 0x002fe4000bf2e000 */
[----:B---3--:R-:W-:Y:S01]  /*0610*/  ISETP.NE.AND P0, PT, R15, UR5, PT ;  /* 0x000000050f007c0c */ /* 0x008fe2000bf05270 */
[----:B------:R-:W-:-:S12]  /*0620*/  IMAD.MOV.U32 R15, RZ, RZ, RZ ;  /* 0x000000ffff0f7224 */ /* 0x000fd800078e00ff */
[----:B------:R-:W-:Y:S05]  /*0630*/  @P0 BRA `(.L_x_14) ;  /* 0x0000000000180947 */ /* 0x000fea0003800000 */
[----:B------:R-:W3:Y:S02]  /*0640*/  LDG.E.U8 R14, desc[UR10][R10.64+0x1] ;  /* 0x0000010a0a0e7981 */ /* 0x000ee4000c1e1100 */
[----:B---3--:R-:W-:-:S13]  /*0650*/  ISETP.NE.AND P0, PT, R14, UR6, PT ;  /* 0x000000060e007c0c */ /* 0x008fda000bf05270 */
[----:B------:R-:W-:Y:S05]  /*0660*/  @P0 BRA `(.L_x_14) ;  /* 0x00000000000c0947 */ /* 0x000fea0003800000 */
[----:B------:R-:W3:Y:S02]  /*0670*/  LDG.E.U8 R10, desc[UR10][R10.64+0x2] ;  /* 0x0000020a0a0a7981 */ /* 0x000ee4000c1e1100 */
[----:B---3--:R-:W-:-:S04]  /*0680*/  ISETP.NE.AND P0, PT, R10, 0x1, PT ;  /* 0x000000010a00780c */ /* 0x008fc80003f05270 */
[----:B------:R-:W-:-:S09]  /*0690*/  SEL R15, RZ, 0x1, P0 ;  /* 0x00000001ff0f7807 */ /* 0x000fd20000000000 */
.L_x_14:
[----:B------:R-:W-:Y:S05]  /*06a0*/  BSYNC.RECONVERGENT B2 ;  /* 0x0000000000027941 */ /* 0x000fea0003800200 */
.L_x_13:
[----:B------:R-:W-:Y:S01]  /*06b0*/  IMAD.IADD R12, R15, 0x1, R12 ;  /* 0x000000010f0c7824 */ /* 0x000fe200078e020c */
[----:B------:R-:W-:Y:S06]  /*06c0*/  @!P1 BRA `(.L_x_15) ;  /* 0xfffffffc00b89947 */ /* 0x000fec000383ffff */
[----:B------:R-:W-:Y:S05]  /*06d0*/  BSYNC.RECONVERGENT B1 ;  /* 0x0000000000017941 */ /* 0x000fea0003800200 */
.L_x_12:
[----:B------:R-:W-:-:S07]  /*06e0*/  I2FP.F32.U32 R3, R12 ;  /* 0x0000000c00037245 */ /* 0x000fce0000201000 */
.L_x_11:
[----:B-1----:R-:W-:Y:S05]  /*06f0*/  BSYNC.RECONVERGENT B0 ;  /* 0x0000000000007941 */ /* 0x002fea0003800200 */
.L_x_10:
[----:B------:R-:W1:Y:S01]  /*0700*/  LDC R12, c[0x0][0x388] ;  /* 0x0000e200ff0c7b82 */ /* 0x000e620000000800 */
[----:B------:R-:W-:Y:S01]  /*0710*/  BSSY.RECONVERGENT B0, `(.L_x_16) ;  /* 0x000000d000007945 */ /* 0x000fe20003800200 */
[----:B-1----:R-:W1:Y:S01]  /*0720*/  MUFU.RCP R11, R12 ;  /* 0x0000000c000b7308 */ /* 0x002e620000001000 */
[----:B------:R-:W-:-:S07]  /*0730*/  FSETP.GEU.AND P2, PT, R5, R12, PT ;  /* 0x0000000c0500720b */ /* 0x000fce0003f4e000 */
        /* <DEDUP_REMOVED lines=9> */
[----:B------:R-:W-:-:S07]  /*07d0*/  MOV R11, R2 ;  /* 0x00000002000b7202 */ /* 0x000fce0000000f00 */
.L_x_17:
[----:B------:R-:W-:Y:S05]  /*07e0*/  BSYNC.RECONVERGENT B0 ;  /* 0x0000000000007941 */ /* 0x000fea0003800200 */
.L_x_16:
[----:B------:R-:W-:Y:S01]  /*07f0*/  BSSY.RECONVERGENT B0, `(.L_x_18) ;  /* 0x0000006000007945 */ /* 0x000fe20003800200 */
.L_x_19:
[----:B------:R-:W1:Y:S01]  /*0800*/  LDS R2, [UR12+0x4] ;  /* 0x0000040cff027984 */ /* 0x000e620008000800 */
[----:B------:R-:W-:Y:S02]  /*0810*/  IMAD.U32 R10, RZ, RZ, UR12 ;  /* 0x0000000cff0a7e24 */ /* 0x000fe4000f8e00ff */
[----:B-1----:R-:W-:-:S05]  /*0820*/  FADD R3, R11, R2 ;  /* 0x000000020b037221 */ /* 0x002fca0000000000 */
[----:B------:R-:W1:Y:S02]  /*0830*/  ATOMS.CAST.SPIN P0, [R10+0x4], R2, R3 ;  /* 0x000004020a00758d */ /* 0x000e640001800003 */
[----:B-1----:R-:W-:Y:S05]  /*0840*/  @!P0 BRA `(.L_x_19) ;  /* 0xfffffffc00ec8947 */ /* 0x002fea000383ffff */
[----:B------:R-:W-:Y:S05]  /*0850*/  BSYNC.RECONVERGENT B0 ;  /* 0x0000000000007941 */ /* 0x000fea0003800200 */
.L_x_18:
        /* <DEDUP_REMOVED lines=8> */
.L_x_25:
[----:B---3--:R-:W-:-:S05]  /*08e0*/  IMAD.WIDE R10, R13, 0x3, R2 ;  /* 0x000000030d0a7825 */ /* 0x008fca00078e0202 */
[----:B------:R-:W3:Y:S01]  /*08f0*/  LDG.E.U8 R15, desc[UR10][R10.64] ;  /* 0x0000000a0a0f7981 */ /* 0x000ee2000c1e1100 */
[----:B------:R-:W-:Y:S01]  /*0900*/  IMAD.IADD R13, R6, 0x1, R13 ;  /* 0x00000001060d7824 */ /* 0x000fe200078e020d */
[----:B------:R-:W-:Y:S04]  /*0910*/  BSSY.RECONVERGENT B2, `(.L_x_23) ;  /* 0x000000c000027945 */ /* 0x000fe80003800200 */
[----:B------:R-:W-:-:S04]  /*0920*/  I2FP.F32.S32 R14, R13 ;  /* 0x0000000d000e7245 */ /* 0x000fc80000201400 */
[----:B-1----:R-:W-:Y:S02]  /*0930*/  FSETP.GEU.AND P1, PT, R14, UR13, PT ;  /* 0x0000000d0e007c0b */ /* 0x002fe4000bf2e000 */
[----:B---3--:R-:W-:Y:S01]  /*0940*/  ISETP.NE.AND P0, PT, R15, UR5, PT ;  /* 0x000000050f007c0c */ /* 0x008fe2000bf05270 */
[----:B------:R-:W-:-:S12]  /*0950*/  HFMA2 R15, -RZ, RZ, 0, 0 ;  /* 0x00000000ff0f7431 */ /* 0x000fd800000001ff */
[----:B------:R-:W-:Y:S05]  /*0960*/  @P0 BRA `(.L_x_24) ;  /* 0x0000000000180947 */ /* 0x000fea0003800000 */
[----:B------:R-:W3:Y:S02]  /*0970*/  LDG.E.U8 R14, desc[UR10][R10.64+0x1] ;  /* 0x0000010a0a0e7981 */ /* 0x000ee4000c1e1100 */
[----:B---3--:R-:W-:-:S13]  /*0980*/  ISETP.NE.AND P0, PT, R14, UR6, PT ;  /* 0x000000060e007c0c */ /* 0x008fda000bf05270 */
[----:B------:R-:W-:Y:S05]  /*0990*/  @P0 BRA `(.L_x_24) ;  /* 0x00000000000c0947 */ /* 0x000fea0003800000 */
[----:B------:R-:W3:Y:S02]  /*09a0*/  LDG.E.U8 R10, desc[UR10][R10.64+0x2] ;  /* 0x0000020a0a0a7981 */ /* 0x000ee4000c1e1100 */
[----:B---3--:R-:W-:-:S04]  /*09b0*/  ISETP.NE.AND P0, PT, R10, 0x2, PT ;  /* 0x000000020a00780c */ /* 0x008fc80003f05270 */
[----:B------:R-:W-:-:S09]  /*09c0*/  SEL R15, RZ, 0x1, P0 ;  /* 0x00000001ff0f7807 */ /* 0x000fd20000000000 */
.L_x_24:
[----:B------:R-:W-:Y:S05]  /*09d0*/  BSYNC.RECONVERGENT B2 ;  /* 0x0000000000027941 */ /* 0x000fea0003800200 */
.L_x_23:
[----:B------:R-:W-:Y:S01]  /*09e0*/  IMAD.IADD R12, R15, 0x1, R12 ;  /* 0x000000010f0c7824 */ /* 0x000fe200078e020c */
[----:B------:R-:W-:Y:S06]  /*09f0*/  @!P1 BRA `(.L_x_25) ;  /* 0xfffffffc00b89947 */ /* 0x000fec000383ffff */
[----:B------:R-:W-:Y:S05]  /*0a00*/  BSYNC.RECONVERGENT B1 ;  /* 0x0000000000017941 */ /* 0x000fea0003800200 */
.L_x_22:
[----:B------:R-:W-:-:S07]  /*0a10*/  I2FP.F32.U32 R3, R12 ;  /* 0x0000000c00037245 */ /* 0x000fce0000201000 */
.L_x_21:
[----:B-1----:R-:W-:Y:S05]  /*0a20*/  BSYNC.RECONVERGENT B0 ;  /* 0x0000000000007941 */ /* 0x002fea0003800200 */
.L_x_20:
        /* <DEDUP_REMOVED lines=14> */
.L_x_27:
[----:B------:R-:W-:Y:S05]  /*0b10*/  BSYNC.RECONVERGENT B0 ;  /* 0x0000000000007941 */ /* 0x000fea0003800200 */
.L_x_26:
[----:B------:R-:W-:Y:S01]  /*0b20*/  BSSY.RECONVERGENT B0, `(.L_x_28) ;  /* 0x0000006000007945 */ /* 0x000fe20003800200 */
.L_x_29:
[----:B------:R-:W1:Y:S01]  /*0b30*/  LDS R2, [UR12+0x8] ;  /* 0x0000080cff027984 */ /* 0x000e620008000800 */
[----:B------:R-:W-:Y:S02]  /*0b40*/  IMAD.U32 R10, RZ, RZ, UR12 ;  /* 0x0000000cff0a7e24 */ /* 0x000fe4000f8e00ff */
[----:B-1----:R-:W-:-:S05]  /*0b50*/  FADD R3, R11, R2 ;  /* 0x000000020b037221 */ /* 0x002fca0000000000 */
[----:B------:R-:W1:Y:S02]  /*0b60*/  ATOMS.CAST.SPIN P0, [R10+0x8], R2, R3 ;  /* 0x000008020a00758d */ /* 0x000e640001800003 */
[----:B-1----:R-:W-:Y:S05]  /*0b70*/  @!P0 BRA `(.L_x_29) ;  /* 0xfffffffc00ec8947 */ /* 0x002fea000383ffff */
[----:B------:R-:W-:Y:S05]  /*0b80*/  BSYNC.RECONVERGENT B0 ;  /* 0x0000000000007941 */ /* 0x000fea0003800200 */
.L_x_28:
[----:B------:R-:W1:Y:S01]  /*0b90*/  LDCU UR13, c[0x0][0x388] ;  /* 0x00007100ff0d77ac */ /* 0x000e620008000800 */
[----:B------:R-:W-:Y:S01]  /*0ba0*/  BSSY.RECONVERGENT B0, `(.L_x_30) ;  /* 0x000001b000007945 */ /* 0x000fe20003800200 */
[----:B------:R-:W-:-:S03]  /*0bb0*/  IMAD.MOV.U32 R3, RZ, RZ, RZ ;  /* 0x000000ffff037224 */ /* 0x000fc600078e00ff */
[----:B------:R-:W-:Y:S05]  /*0bc0*/  @P2 BRA `(.L_x_31) ;  /* 0x0000000000602947 */ /* 0x000fea0003800000 */
[----:B------:R-:W3:Y:S01]  /*0bd0*/  LDC.64 R2, c[0x0][0x380] ;  /* 0x0000e000ff027b82 */ /* 0x000ee20000000a00 */
[----:B------:R-:W-:Y:S01]  /*0be0*/  BSSY.RECONVERGENT B1, `(.L_x_32) ;  /* 0x0000015000017945 */ /* 0x000fe20003800200 */
[----:B------:R-:W-:Y:S01]  /*0bf0*/  IMAD.MOV.U32 R12, RZ, RZ, RZ ;  /* 0x000000ffff0c7224 */ /* 0x000fe200078e00ff */
[----:B------:R-:W-:-:S07]  /*0c00*/  MOV R13, R7 ;  /* 0x00000007000d7202 */ /* 0x000fce0000000f00 */
.L_x_35:
        /* <DEDUP_REMOVED lines=15> */
.L_x_34:
[----:B------:R-:W-:Y:S05]  /*0d00*/  BSYNC.RECONVERGENT B2 ;  /* 0x0000000000027941 */ /* 0x000fea0003800200 */
.L_x_33:
[----:B------:R-:W-:Y:S01]  /*0d10*/  IMAD.IADD R12, R15, 0x1, R12 ;  /* 0x000000010f0c7824 */ /* 0x000fe200078e020c */
[----:B------:R-:W-:Y:S06]  /*0d20*/  @!P1 BRA `(.L_x_35) ;  /* 0xfffffffc00b89947 */ /* 0x000fec000383ffff */
[----:B------:R-:W-:Y:S05]  /*0d30*/  BSYNC.RECONVERGENT B1 ;  /* 0x0000000000017941 */ /* 0x000fea0003800200 */
.L_x_32:
[----:B------:R-:W-:-:S07]  /*0d40*/  I2FP.F32.U32 R3, R12 ;  /* 0x0000000c00037245 */ /* 0x000fce0000201000 */
.L_x_31:
[----:B-1----:R-:W-:Y:S05]  /*0d50*/  BSYNC.RECONVERGENT B0 ;  /* 0x0000000000007941 */ /* 0x002fea0003800200 */
.L_x_30:
[----:B------:R-:W1:Y:S01]  /*0d60*/  LDC R12, c[0x0][0x388] ;  /* 0x0000e200ff0c7b82 */ /* 0x000e620000000800 */
[----:B------:R-:W-:Y:S01]  /*0d70*/  BSSY.RECONVERGENT B0, `(.L_x_36) ;  /* 0x000000c000007945 */ /* 0x000fe20003800200 */
[----:B-1----:R-:W1:Y:S08]  /*0d80*/  MUFU.RCP R11, R12 ;  /* 0x0000000c000b7308 */ /* 0x002e700000001000 */
        /* <DEDUP_REMOVED lines=10> */
.L_x_37:
[----:B------:R-:W-:Y:S05]  /*0e30*/  BSYNC.RECONVERGENT B0 ;  /* 0x0000000000007941 */ /* 0x000fea0003800200 */
.L_x_36:
[----:B------:R-:W-:Y:S01]  /*0e40*/  BSSY.RECONVERGENT B0, `(.L_x_38) ;  /* 0x0000006000007945 */ /* 0x000fe20003800200 */
.L_x_39:
[----:B------:R-:W1:Y:S01]  /*0e50*/  LDS R2, [UR12+0xc] ;  /* 0x00000c0cff027984 */ /* 0x000e620008000800 */
[----:B--2---:R-:W-:Y:S02]  /*0e60*/  IMAD.U32 R0, RZ, RZ, UR12 ;  /* 0x0000000cff007e24 */ /* 0x004fe4000f8e00ff */
[----:B-1----:R-:W-:-:S05]  /*0e70*/  FADD R3, R11, R2 ;  /* 0x000000020b037221 */ /* 0x002fca0000000000 */
[----:B------:R-:W1:Y:S02]  /*0e80*/  ATOMS.CAST.SPIN P0, [R0+0xc], R2, R3 ;  /* 0x00000c020000758d */ /* 0x000e640001800003 */
[----:B-1----:R-:W-:Y:S05]  /*0e90*/  @!P0 BRA `(.L_x_39) ;  /* 0xfffffffc00ec8947 */ /* 0x002fea000383ffff */
[----:B------:R-:W-:Y:S05]  /*0ea0*/  BSYNC.RECONVERGENT B0 ;  /* 0x0000000000007941 */ /* 0x000fea0003800200 */
.L_x_38:
[----:B------:R-:W-:Y:S02]  /*0eb0*/  UIADD3 UR6, UPT, UPT, UR6, 0x1, URZ ;  /* 0x0000000106067890 */ /* 0x000fe4000fffe0ff */
[----:B------:R-:W-:Y:S02]  /*0ec0*/  UIADD3 UR4, UPT, UPT, UR4, 0x4, URZ ;  /* 0x0000000404047890 */ /* 0x000fe4000fffe0ff */
[----:B------:R-:W-:-:S09]  /*0ed0*/  UISETP.NE.AND UP0, UPT, UR6, 0x4, UPT ;  /* 0x000000040600788c */ /* 0x000fd2000bf05270 */
[----:B------:R-:W-:Y:S05]  /*0ee0*/  BRA.U UP0, `(.L_x_40) ;  /* 0xfffffff100a47547 */ /* 0x000fea000b83ffff */
[----:B------:R-:W-:-:S04]  /*0ef0*/  UIADD3 UR5, UPT, UPT, UR5, 0x1, URZ ;  /* 0x0000000105057890 */ /* 0x000fc8000fffe0ff */
[----:B------:R-:W-:-:S09]  /*0f00*/  UISETP.NE.AND UP0, UPT, UR5, 0x4, UPT ;  /* 0x000000040500788c */ /* 0x000fd2000bf05270 */
[----:B------:R-:W-:Y:S05]  /*0f10*/  BRA.U UP0, `(.L_x_41) ;  /* 0xfffffff100947547 */ /* 0x000fea000b83ffff */
[----:B------:R-:W-:Y:S01]  /*0f20*/  BAR.SYNC.DEFER_BLOCKING 0x0 ;  /* 0x0000000000007b1d */ /* 0x000fe20000010000 */
[----:B------:R-:W-:-:S13]  /*0f30*/  ISETP.GT.U32.AND P0, PT, R9, 0x3f, PT ;  /* 0x0000003f0900780c */ /* 0x000fda0003f04070 */
[----:B------:R-:W-:Y:S05]  /*0f40*/  @P0 EXIT ;  /* 0x000000000000094d */ /* 0x000fea0003800000 */
[----:B------:R-:W1:Y:S01]  /*0f50*/  LDS R5, [R8] ;  /* 0x0000000008057984 */ /* 0x000e620000000800 */
[----:B------:R-:W2:Y:S02]  /*0f60*/  LDC.64 R2, c[0x0][0x390] ;  /* 0x0000e400ff027b82 */ /* 0x000ea40000000a00 */
[----:B--2---:R-:W-:-:S05]  /*0f70*/  IMAD.WIDE.U32 R2, R9, 0x4, R2 ;  /* 0x0000000409027825 */ /* 0x004fca00078e0002 */
[----:B-1----:R-:W-:Y:S01]  /*0f80*/  REDG.E.ADD.F32.FTZ.RN.STRONG.GPU desc[UR10][R2.64], R5 ;  /* 0x00000005020079a6 */ /* 0x002fe2000c12f30a */
[----:B------:R-:W-:Y:S05]  /*0f90*/  EXIT ;  /* 0x000000000000794d */ /* 0x000fea0003800000 */
        .weak           $__internal_0_$__cuda_sm3x_div_rn_noftz_f32_slowpath
        .type           $__internal_0_$__cuda_sm3x_div_rn_noftz_f32_slowpath,@function
        .size           $__internal_0_$__cuda_sm3x_div_rn_noftz_f32_slowpath,(.L_x_54 - $__internal_0_$__cuda_sm3x_div_rn_noftz_f32_slowpath)
$__internal_0_$__cuda_sm3x_div_rn_noftz_f32_slowpath:
[--C-:B------:R-:W-:Y:S01]  /*0fa0*/  SHF.R.U32.HI R12, RZ, 0x17, R0.reuse ;  /* 0x00000017ff0c7819 */ /* 0x100fe20000011600 */
[----:B------:R-:W-:Y:S01]  /*0fb0*/  BSSY.RECONVERGENT B1, `(.L_x_42) ;  /* 0x0000063000017945 */ /* 0x000fe20003800200 */
[----:B------:R-:W-:Y:S02]  /*0fc0*/  SHF.R.U32.HI R2, RZ, 0x17, R3 ;  /* 0x00000017ff027819 */ /* 0x000fe40000011603 */
[----:B------:R-:W-:Y:S02]  /*0fd0*/  LOP3.LUT R12, R12, 0xff, RZ, 0xc0, !PT ;  /* 0x000000ff0c0c7812 */ /* 0x000fe400078ec0ff */
[----:B------:R-:W-:Y:S01]  /*0fe0*/  LOP3.LUT R16, R2, 0xff, RZ, 0xc0, !PT ;  /* 0x000000ff02107812 */ /* 0x000fe200078ec0ff */
[----:B------:R-:W-:Y:S01]  /*0ff0*/  IMAD.MOV.U32 R2, RZ, RZ, R0 ;  /* 0x000000ffff027224 */ /* 0x000fe200078e0000 */
[----:B------:R-:W-:-:S03]  /*1000*/  IADD3 R13, PT, PT, R12, -0x1, RZ ;  /* 0xffffffff0c0d7810 */ /* 0x000fc60007ffe0ff */
[----:B------:R-:W-:Y:S01]  /*1010*/  VIADD R14, R16, 0xffffffff ;  /* 0xffffffff100e7836 */ /* 0x000fe20000000000 */
[----:B------:R-:W-:-:S04]  /*1020*/  ISETP.GT.U32.AND P0, PT, R13, 0xfd, PT ;  /* 0x000000fd0d00780c */ /* 0x000fc80003f04070 */
[----:B------:R-:W-:-:S13]  /*1030*/  ISETP.GT.U32.OR P0, PT, R14, 0xfd, P0 ;  /* 0x000000fd0e00780c */ /* 0x000fda0000704470 */
[----:B------:R-:W-:Y:S01]  /*1040*/  @!P0 IMAD.MOV.U32 R11, RZ, RZ, RZ ;  /* 0x000000ffff0b8224 */ /* 0x000fe200078e00ff */
[----:B------:R-:W-:Y:S06]  /*1050*/  @!P0 BRA `(.L_x_43) ;  /* 0x00000000005c8947 */ /* 0x000fec0003800000 */
[----:B------:R-:W-:Y:S02]  /*1060*/  FSETP.GTU.FTZ.AND P0, PT, |R3|, +INF , PT ;  /* 0x7f8000000300780b */ /* 0x000fe40003f1c200 */
[----:B------:R-:W-:-:S04]  /*1070*/  FSETP.GTU.FTZ.AND P1, PT, |R0|, +INF , PT ;  /* 0x7f8000000000780b */ /* 0x000fc80003f3c200 */
[----:B------:R-:W-:-:S13]  /*1080*/  PLOP3.LUT P0, PT, P0, P1, PT, 0xf8, 0x8f ;  /* 0x00000000008f781c */ /* 0x000fda0000703f70 */
[----:B------:R-:W-:Y:S05]  /*1090*/  @P0 BRA `(.L_x_44) ;  /* 0x00000004004c0947 */ /* 0x000fea0003800000 */
[----:B------:R-:W-:-:S13]  /*10a0*/  LOP3.LUT P0, RZ, R2, 0x7fffffff, R3, 0xc8, !PT ;  /* 0x7fffffff02ff7812 */ /* 0x000fda000780c803 */
[----:B------:R-:W-:Y:S05]  /*10b0*/  @!P0 BRA `(.L_x_45) ;  /* 0x00000004003c8947 */ /* 0x000fea0003800000 */
[C---:B------:R-:W-:Y:S02]  /*10c0*/  FSETP.NEU.FTZ.AND P3, PT, |R3|.reuse, +INF , PT ;  /* 0x7f8000000300780b */ /* 0x040fe40003f7d200 */
[----:B------:R-:W-:Y:S02]  /*10d0*/  FSETP.NEU.FTZ.AND P1, PT, |R0|, +INF , PT ;  /* 0x7f8000000000780b */ /* 0x000fe40003f3d200 */
[----:B------:R-:W-:-:S11]  /*10e0*/  FSETP.NEU.FTZ.AND P0, PT, |R3|, +INF , PT ;  /* 0x7f8000000300780b */ /* 0x000fd60003f1d200 */
[----:B------:R-:W-:Y:S05]  /*10f0*/  @!P1 BRA !P3, `(.L_x_45) ;  /* 0x00000004002c9947 */ /* 0x000fea0005800000 */
[----:B------:R-:W-:-:S04]  /*1100*/  LOP3.LUT P3, RZ, R3, 0x7fffffff, RZ, 0xc0, !PT ;  /* 0x7fffffff03ff7812 */ /* 0x000fc8000786c0ff */
[----:B------:R-:W-:-:S13]  /*1110*/  PLOP3.LUT P1, PT, P1, P3, PT, 0x2f, 0xf2 ;  /* 0x0000000000f2781c */ /* 0x000fda0000f26577 */
[----:B------:R-:W-:Y:S05]  /*1120*/  @P1 BRA `(.L_x_46) ;  /* 0x0000000400181947 */ /* 0x000fea0003800000 */
[----:B------:R-:W-:-:S04]  /*1130*/  LOP3.LUT P1, RZ, R2, 0x7fffffff, RZ, 0xc0, !PT ;  /* 0x7fffffff02ff7812 */ /* 0x000fc8000782c0ff */
[----:B------:R-:W-:-:S13]  /*1140*/  PLOP3.LUT P0, PT, P0, P1, PT, 0x2f, 0xf2 ;  /* 0x0000000000f2781c */ /* 0x000fda0000702577 */
[----:B------:R-:W-:Y:S05]  /*1150*/  @P0 BRA `(.L_x_47) ;  /* 0x0000000400000947 */ /* 0x000fea0003800000 */
[----:B------:R-:W-:Y:S02]  /*1160*/  ISETP.GE.AND P0, PT, R14, RZ, PT ;  /* 0x000000ff0e00720c */ /* 0x000fe40003f06270 */
[----:B------:R-:W-:-:S11]  /*1170*/  ISETP.GE.AND P1, PT, R13, RZ, PT ;  /* 0x000000ff0d00720c */ /* 0x000fd60003f26270 */
[----:B------:R-:W-:Y:S02]  /*1180*/  @P0 IMAD.MOV.U32 R11, RZ, RZ, RZ ;  /* 0x000000ffff0b0224 */ /* 0x000fe400078e00ff */
[----:B------:R-:W-:Y:S01]  /*1190*/  @!P0 FFMA R3, R3, 1.84467440737095516160e+19, RZ ;  /* 0x5f80000003038823 */ /* 0x000fe200000000ff */
[----:B------:R-:W-:Y:S02]  /*11a0*/  @!P0 IMAD.MOV.U32 R11, RZ, RZ, -0x40 ;  /* 0xffffffc0ff0b8424 */ /* 0x000fe400078e00ff */
[----:B------:R-:W-:-:S03]  /*11b0*/  @!P1 FFMA R2, R0, 1.84467440737095516160e+19, RZ ;  /* 0x5f80000000029823 */ /* 0x000fc600000000ff */
[----:B------:R-:W-:-:S07]  /*11c0*/  @!P1 IADD3 R11, PT, PT, R11, 0x40, RZ ;  /* 0x000000400b0b9810 */ /* 0x000fce0007ffe0ff */
.L_x_43:
[----:B------:R-:W-:Y:S01]  /*11d0*/  LEA R13, R12, 0xc0800000, 0x17 ;  /* 0xc08000000c0d7811 */ /* 0x000fe200078eb8ff */
[----:B------:R-:W-:Y:S04]  /*11e0*/  BSSY.RECONVERGENT B2, `(.L_x_48) ;  /* 0x0000036000027945 */ /* 0x000fe80003800200 */
[----:B------:R-:W-:Y:S02]  /*11f0*/  IMAD.IADD R14, R2, 0x1, -R13 ;  /* 0x00000001020e7824 */ /* 0x000fe400078e0a0d */
[----:B------:R-:W-:Y:S02]  /*1200*/  VIADD R13, R16, 0xffffff81 ;  /* 0xffffff81100d7836 */ /* 0x000fe40000000000 */
[----:B------:R-:W0:Y:S01]  /*1210*/  MUFU.RCP R15, R14 ;  /* 0x0000000e000f7308 */ /* 0x000e220000001000 */
[----:B------:R-:W-:Y:S01]  /*1220*/  FADD.FTZ R17, -R14, -RZ ;  /* 0x800000ff0e117221 */ /* 0x000fe20000010100 */
[C---:B------:R-:W-:Y:S01]  /*1230*/  IMAD R2, R13.reuse, -0x800000, R3 ;  /* 0xff8000000d027824 */ /* 0x040fe200078e0203 */
[----:B------:R-:W-:-:S05]  /*1240*/  IADD3 R12, PT, PT, R13, 0x7f, -R12 ;  /* 0x0000007f0d0c7810 */ /* 0x000fca0007ffe80c */
[----:B------:R-:W-:Y:S02]  /*1250*/  IMAD.IADD R12, R12, 0x1, R11 ;  /* 0x000000010c0c7824 */ /* 0x000fe400078e020b */
[----:B0-----:R-:W-:-:S04]  /*1260*/  FFMA R16, R15, R17, 1 ;  /* 0x3f8000000f107423 */ /* 0x001fc80000000011 */
[----:B------:R-:W-:-:S04]  /*1270*/  FFMA R18, R15, R16, R15 ;  /* 0x000000100f127223 */ /* 0x000fc8000000000f */
[----:B------:R-:W-:-:S04]  /*1280*/  FFMA R3, R2, R18, RZ ;  /* 0x0000001202037223 */ /* 0x000fc800000000ff */
[----:B------:R-:W-:-:S04]  /*1290*/  FFMA R16, R17, R3, R2 ;  /* 0x0000000311107223 */ /* 0x000fc80000000002 */
[----:B------:R-:W-:-:S04]  /*12a0*/  FFMA R15, R18, R16, R3 ;  /* 0x00000010120f7223 */ /* 0x000fc80000000003 */
[----:B------:R-:W-:-:S04]  /*12b0*/  FFMA R16, R17, R15, R2 ;  /* 0x0000000f11107223 */ /* 0x000fc80000000002 */
[----:B------:R-:W-:-:S05]  /*12c0*/  FFMA R2, R18, R16, R15 ;  /* 0x0000001012027223 */ /* 0x000fca000000000f */
[----:B------:R-:W-:-:S04]  /*12d0*/  SHF.R.U32.HI R3, RZ, 0x17, R2 ;  /* 0x00000017ff037819 */ /* 0x000fc80000011602 */
[----:B------:R-:W-:-:S05]  /*12e0*/  LOP3.LUT R3, R3, 0xff, RZ, 0xc0, !PT ;  /* 0x000000ff03037812 */ /* 0x000fca00078ec0ff */
[----:B------:R-:W-:-:S04]  /*12f0*/  IMAD.IADD R13, R3, 0x1, R12 ;  /* 0x00000001030d7824 */ /* 0x000fc800078e020c */
[----:B------:R-:W-:-:S05]  /*1300*/  VIADD R3, R13, 0xffffffff ;  /* 0xffffffff0d037836 */ /* 0x000fca0000000000 */
[----:B------:R-:W-:-:S13]  /*1310*/  ISETP.GE.U32.AND P0, PT, R3, 0xfe, PT ;  /* 0x000000fe0300780c */ /* 0x000fda0003f06070 */
[----:B------:R-:W-:Y:S05]  /*1320*/  @!P0 BRA `(.L_x_49) ;  /* 0x0000000000808947 */ /* 0x000fea0003800000 */
[----:B------:R-:W-:-:S13]  /*1330*/  ISETP.GT.AND P0, PT, R13, 0xfe, PT ;  /* 0x000000fe0d00780c */ /* 0x000fda0003f04270 */
[----:B------:R-:W-:Y:S05]  /*1340*/  @P0 BRA `(.L_x_50) ;  /* 0x00000000006c0947 */ /* 0x000fea0003800000 */
[----:B------:R-:W-:-:S13]  /*1350*/  ISETP.GE.AND P0, PT, R13, 0x1, PT ;  /* 0x000000010d00780c */ /* 0x000fda0003f06270 */
[----:B------:R-:W-:Y:S05]  /*1360*/  @P0 BRA `(.L_x_51) ;  /* 0x0000000000740947 */ /* 0x000fea0003800000 */
[----:B------:R-:W-:Y:S02]  /*1370*/  ISETP.GE.AND P0, PT, R13, -0x18, PT ;  /* 0xffffffe80d00780c */ /* 0x000fe40003f06270 */
[----:B------:R-:W-:-:S11]  /*1380*/  LOP3.LUT R2, R2, 0x80000000, RZ, 0xc0, !PT ;  /* 0x8000000002027812 */ /* 0x000fd600078ec0ff */
[----:B------:R-:W-:Y:S05]  /*1390*/  @!P0 BRA `(.L_x_51) ;  /* 0x0000000000688947 */ /* 0x000fea0003800000 */
[CCC-:B------:R-:W-:Y:S01]  /*13a0*/  FFMA.RZ R3, R18.reuse, R16.reuse, R15.reuse ;  /* 0x0000001012037223 */ /* 0x1c0fe2000000c00f */
[C---:B------:R-:W-:Y:S01]  /*13b0*/  IADD3 R14, PT, PT, R13.reuse, 0x20, RZ ;  /* 0x000000200d0e7810 */ /* 0x040fe20007ffe0ff */
[CCC-:B------:R-:W-:Y:S01]  /*13c0*/  FFMA.RM R12, R18.reuse, R16.reuse, R15.reuse ;  /* 0x00000010120c7223 */ /* 0x1c0fe2000000400f */
[----:B------:R-:W-:Y:S02]  /*13d0*/  ISETP.NE.AND P3, PT, R13, RZ, PT ;  /* 0x000000ff0d00720c */ /* 0x000fe40003f65270 */
[----:B------:R-:W-:Y:S01]  /*13e0*/  LOP3.LUT R11, R3, 0x7fffff, RZ, 0xc0, !PT ;  /* 0x007fffff030b7812 */ /* 0x000fe200078ec0ff */
[----:B------:R-:W-:Y:S01]  /*13f0*/  FFMA.RP R3, R18, R16, R15 ;  /* 0x0000001012037223 */ /* 0x000fe2000000800f */
[----:B------:R-:W-:Y:S01]  /*1400*/  ISETP.NE.AND P1, PT, R13, RZ, PT ;  /* 0x000000ff0d00720c */ /* 0x000fe20003f25270 */
[----:B------:R-:W-:Y:S01]  /*1410*/  IMAD.MOV R13, RZ, RZ, -R13 ;  /* 0x000000ffff0d7224 */ /* 0x000fe200078e0a0d */
[----:B------:R-:W-:Y:S02]  /*1420*/  LOP3.LUT R11, R11, 0x800000, RZ, 0xfc, !PT ;  /* 0x008000000b0b7812 */ /* 0x000fe400078efcff */
[----:B------:R-:W-:-:S02]  /*1430*/  FSETP.NEU.FTZ.AND P0, PT, R3, R12, PT ;  /* 0x0000000c0300720b */ /* 0x000fc40003f1d000 */
[----:B------:R-:W-:Y:S02]  /*1440*/  SHF.L.U32 R14, R11, R14, RZ ;  /* 0x0000000e0b0e7219 */ /* 0x000fe400000006ff */
[----:B------:R-:W-:Y:S02]  /*1450*/  SEL R12, R13, RZ, P3 ;  /* 0x000000ff0d0c7207 */ /* 0x000fe40001800000 */
[----:B------:R-:W-:Y:S02]  /*1460*/  ISETP.NE.AND P1, PT, R14, RZ, P1 ;  /* 0x000000ff0e00720c */ /* 0x000fe40000f25270 */
[----:B------:R-:W-:Y:S02]  /*1470*/  SHF.R.U32.HI R12, RZ, R12, R11 ;  /* 0x0000000cff0c7219 */ /* 0x000fe4000001160b */
[----:B------:R-:W-:Y:S02]  /*1480*/  PLOP3.LUT P0, PT, P0, P1, PT, 0xf8, 0x8f ;  /* 0x00000000008f781c */ /* 0x000fe40000703f70 */
[----:B------:R-:W-:-:S02]  /*1490*/  SHF.R.U32.HI R14, RZ, 0x1, R12 ;  /* 0x00000001ff0e7819 */ /* 0x000fc4000001160c */
[----:B------:R-:W-:-:S04]  /*14a0*/  SEL R3, RZ, 0x1, !P0 ;  /* 0x00000001ff037807 */ /* 0x000fc80004000000 */
[----:B------:R-:W-:-:S04]  /*14b0*/  LOP3.LUT R3, R3, 0x1, R14, 0xf8, !PT ;  /* 0x0000000103037812 */ /* 0x000fc800078ef80e */
[----:B------:R-:W-:-:S05]  /*14c0*/  LOP3.LUT R3, R3, R12, RZ, 0xc0, !PT ;  /* 0x0000000c03037212 */ /* 0x000fca00078ec0ff */
[----:B------:R-:W-:-:S05]  /*14d0*/  IMAD.IADD R3, R14, 0x1, R3 ;  /* 0x000000010e037824 */ /* 0x000fca00078e0203 */
[----:B------:R-:W-:Y:S01]  /*14e0*/  LOP3.LUT R2, R3, R2, RZ, 0xfc, !PT ;  /* 0x0000000203027212 */ /* 0x000fe200078efcff */
[----:B------:R-:W-:Y:S06]  /*14f0*/  BRA `(.L_x_51) ;  /* 0x0000000000107947 */ /* 0x000fec0003800000 */
.L_x_50:
[----:B------:R-:W-:-:S04]  /*1500*/  LOP3.LUT R2, R2, 0x80000000, RZ, 0xc0, !PT ;  /* 0x8000000002027812 */ /* 0x000fc800078ec0ff */
[----:B------:R-:W-:Y:S01]  /*1510*/  LOP3.LUT R2, R2, 0x7f800000, RZ, 0xfc, !PT ;  /* 0x7f80000002027812 */ /* 0x000fe200078efcff */
[----:B------:R-:W-:Y:S06]  /*1520*/  BRA `(.L_x_51) ;  /* 0x0000000000047947 */ /* 0x000fec0003800000 */
.L_x_49:
[----:B------:R-:W-:-:S07]  /*1530*/  IMAD R2, R12, 0x800000, R2 ;  /* 0x008000000c027824 */ /* 0x000fce00078e0202 */
.L_x_51:
[----:B------:R-:W-:Y:S05]  /*1540*/  BSYNC.RECONVERGENT B2 ;  /* 0x0000000000027941 */ /* 0x000fea0003800200 */
.L_x_48:
[----:B------:R-:W-:Y:S05]  /*1550*/  BRA `(.L_x_52) ;  /* 0x0000000000207947 */ /* 0x000fea0003800000 */
.L_x_47:
[----:B------:R-:W-:-:S04]  /*1560*/  LOP3.LUT R2, R2, 0x80000000, R3, 0x48, !PT ;  /* 0x8000000002027812 */ /* 0x000fc800078e4803 */
[----:B------:R-:W-:Y:S01]  /*1570*/  LOP3.LUT R2, R2, 0x7f800000, RZ, 0xfc, !PT ;  /* 0x7f80000002027812 */ /* 0x000fe200078efcff */
[----:B------:R-:W-:Y:S06]  /*1580*/  BRA `(.L_x_52) ;  /* 0x0000000000147947 */ /* 0x000fec0003800000 */
.L_x_46:
[----:B------:R-:W-:Y:S01]  /*1590*/  LOP3.LUT R2, R2, 0x80000000, R3, 0x48, !PT ;  /* 0x8000000002027812 */ /* 0x000fe200078e4803 */
[----:B------:R-:W-:Y:S06]  /*15a0*/  BRA `(.L_x_52) ;  /* 0x00000000000c7947 */ /* 0x000fec0003800000 */
.L_x_45:
[----:B------:R-:W0:Y:S01]  /*15b0*/  MUFU.RSQ R2, -QNAN ;  /* 0xffc0000000027908 */ /* 0x000e220000001400 */
[----:B------:R-:W-:Y:S05]  /*15c0*/  BRA `(.L_x_52) ;  /* 0x0000000000047947 */ /* 0x000fea0003800000 */
.L_x_44:
[----:B------:R-:W-:-:S07]  /*15d0*/  FADD.FTZ R2, R3, R0 ;  /* 0x0000000003027221 */ /* 0x000fce0000010000 */
.L_x_52:
[----:B------:R-:W-:Y:S05]  /*15e0*/  BSYNC.RECONVERGENT B1 ;  /* 0x0000000000017941 */ /* 0x000fea0003800200 */
.L_x_42:
[----:B------:R-:W-:-:S04]  /*15f0*/  IMAD.MOV.U32 R11, RZ, RZ, 0x0 ;  /* 0x00000000ff0b7424 */ /* 0x000fc800078e00ff */
[----:B0-----:R-:W-:Y:S05]  /*1600*/  RET.REL.NODEC R10 `(_Z16histogram_kernelP8PPMPixelfPf) ;  /* 0xffffffe80a7c7950 */ /* 0x001fea0003c3ffff */
.L_x_53:
[----:B------:R-:W-:-:S00]  /*1610*/  BRA `(.L_x_53) ;  /* 0xfffffffc00fc7947 */ /* 0x000fc0000383ffff */
[----:B------:R-:W-:-:S00]  /*1620*/  NOP ;  /* 0x0000000000007918 */ /* 0x000fc00000000000 */
        /* <DEDUP_REMOVED lines=13> */
.L_x_54:


//--------------------- .nv.shared._Z16histogram_kernelP8PPMPixelfPf --------------------------
	.section	.nv.shared._Z16histogram_kernelP8PPMPixelfPf,"aw",@nobits
	.sectionflags	@""
	.align	4
.nv.shared._Z16histogram_kernelP8PPMPixelfPf:
	.zero		1280


//--------------------- .nv.shared.reserved.0     --------------------------
	.section	.nv.shared.reserved.0,"aw",@nobits
	.weak		__nv_reservedSMEM_offset_0_alias
	.size		__nv_reservedSMEM_offset_0_alias, 0, 64
	.other		__nv_reservedSMEM_offset_0_alias,@"STO_CUDA_RESERVED_SHARED STV_DEFAULT"
__nv_reservedSMEM_offset_0_alias:
	.zero		0
	.zero		64


//--------------------- .nv.constant0._Z16histogram_kernelP8PPMPixelfPf --------------------------
	.section	.nv.constant0._Z16histogram_kernelP8PPMPixelfPf,"a",@progbits
	.sectionflags	@""
	.align	4
.nv.constant0._Z16histogram_kernelP8PPMPixelfPf:
	.zero		920


//--------------------- SYMBOLS --------------------------

	.type		.nv.reservedSmem.offset0,@object
	.size		.nv.reservedSmem.offset0,0x4
	.type		.nv.reservedSmem.cap,@object
	.size		.nv.reservedSmem.cap,0x4
